	.headerflags	@"EF_CUDA_TEXMODE_UNIFIED EF_CUDA_64BIT_ADDRESS EF_CUDA_ACCELERATORS EF_CUDA_SM90 EF_CUDA_VIRTUAL_SM(EF_CUDA_SM90)"
	.elftype	@"ET_EXEC"


//--------------------- .nv.info                  --------------------------
	.section	.nv.info,"",@"SHT_CUDA_INFO"
	.align	4


	//----- nvinfo : EIATTR_REGCOUNT
	.align		4
        /*0000*/ 	.byte	0x04, 0x2f
        /*0002*/ 	.short	(.L_1 - .L_0)
	.align		4
.L_0:
        /*0004*/ 	.word	index@(triton_per_fused_abs_mean_sub_0)
        /*0008*/ 	.word	0x00000010


	//----- nvinfo : EIATTR_MIN_STACK_SIZE
	.align		4
.L_1:
        /*000c*/ 	.byte	0x04, 0x12
        /*000e*/ 	.short	(.L_3 - .L_2)
	.align		4
.L_2:
        /*0010*/ 	.word	index@(triton_per_fused_abs_mean_sub_0)
        /*0014*/ 	.word	0x00000000


	//----- nvinfo : EIATTR_FRAME_SIZE
	.align		4
.L_3:
        /*0018*/ 	.byte	0x04, 0x11
        /*001a*/ 	.short	(.L_5 - .L_4)
	.align		4
.L_4:
        /*001c*/ 	.word	index@(triton_per_fused_abs_mean_sub_0)
        /*0020*/ 	.word	0x00000000


	//----- nvinfo : EIATTR_MIN_STACK_SIZE
	.align		4
.L_5:
        /*0024*/ 	.byte	0x04, 0x12
        /*0026*/ 	.short	(.L_7 - .L_6)
	.align		4
.L_6:
        /*0028*/ 	.word	index@(triton_per_fused_abs_mean_sub_0)
        /*002c*/ 	.word	0x00000000
.L_7:


//--------------------- .nv.info.triton_per_fused_abs_mean_sub_0 --------------------------
	.section	.nv.info.triton_per_fused_abs_mean_sub_0,"",@"SHT_CUDA_INFO"
	.sectionflags	@""
	.align	4


	//----- nvinfo : EIATTR_CUDA_API_VERSION
	.align		4
        /*0000*/ 	.byte	0x04, 0x37
        /*0002*/ 	.short	(.L_9 - .L_8)
.L_8:
        /*0004*/ 	.word	0x0000007c


	//----- nvinfo : EIATTR_KPARAM_INFO
	.align		4
.L_9:
        /*0008*/ 	.byte	0x04, 0x17
        /*000a*/ 	.short	(.L_11 - .L_10)
.L_10:
        /*000c*/ 	.word	0x00000000
        /*0010*/ 	.short	0x0003
        /*0012*/ 	.short	0x0018
        /*0014*/ 	.byte	0x00, 0xf0, 0x11, 0x00


	//----- nvinfo : EIATTR_KPARAM_INFO
	.align		4
.L_11:
        /*0018*/ 	.byte	0x04, 0x17
        /*001a*/ 	.short	(.L_13 - .L_12)
.L_12:
        /*001c*/ 	.word	0x00000000
        /*0020*/ 	.short	0x0002
        /*0022*/ 	.short	0x0010
        /*0024*/ 	.byte	0x00, 0xf4, 0x21, 0x00


	//----- nvinfo : EIATTR_KPARAM_INFO
	.align		4
.L_13:
        /*0028*/ 	.byte	0x04, 0x17
        /*002a*/ 	.short	(.L_15 - .L_14)
.L_14:
        /*002c*/ 	.word	0x00000000
        /*0030*/ 	.short	0x0001
        /*0032*/ 	.short	0x0008
        /*0034*/ 	.byte	0x00, 0xf4, 0x21, 0x00


	//----- nvinfo : EIATTR_KPARAM_INFO
	.align		4
.L_15:
        /*0038*/ 	.byte	0x04, 0x17
        /*003a*/ 	.short	(.L_17 - .L_16)
.L_16:
        /*003c*/ 	.word	0x00000000
        /*0040*/ 	.short	0x0000
        /*0042*/ 	.short	0x0000
        /*0044*/ 	.byte	0x00, 0xf4, 0x21, 0x00


	//----- nvinfo : EIATTR_SPARSE_MMA_MASK
	.align		4
.L_17:
        /*0048*/ 	.byte	0x03, 0x50
        /*004a*/ 	.short	0x0000


	//----- nvinfo : EIATTR_MAXREG_COUNT
	.align		4
        /*004c*/ 	.byte	0x03, 0x1b
        /*004e*/ 	.short	0x00ff


	//----- nvinfo : EIATTR_COOP_GROUP_MASK_REGIDS
	.align		4
        /*0050*/ 	.byte	0x04, 0x29
        /*0052*/ 	.short	(.L_19 - .L_18)


	//   ....[0]....
.L_18:
        /*0054*/ 	.word	0xffffffff


	//   ....[1]....
        /*0058*/ 	.word	0xffffffff


	//   ....[2]....
        /*005c*/ 	.word	0xffffffff


	//   ....[3]....
        /*0060*/ 	.word	0xffffffff


	//   ....[4]....
        /*0064*/ 	.word	0xffffffff


	//   ....[5]....
        /*0068*/ 	.word	0xffffffff


	//----- nvinfo : EIATTR_COOP_GROUP_INSTR_OFFSETS
	.align		4
.L_19:
        /*006c*/ 	.byte	0x04, 0x28
        /*006e*/ 	.short	(.L_21 - .L_20)


	//   ....[0]....
.L_20:
        /*0070*/ 	.word	0x00000170


	//   ....[1]....
        /*0074*/ 	.word	0x00000190


	//   ....[2]....
        /*0078*/ 	.word	0x000001c0


	//   ....[3]....
        /*007c*/ 	.word	0x000001f0


	//   ....[4]....
        /*0080*/ 	.word	0x00000220


	//   ....[5]....
        /*0084*/ 	.word	0x00000290


	//----- nvinfo : EIATTR_EXIT_INSTR_OFFSETS
	.align		4
.L_21:
        /*0088*/ 	.byte	0x04, 0x1c
        /*008a*/ 	.short	(.L_23 - .L_22)


	//   ....[0]....
.L_22:
        /*008c*/ 	.word	0x000002f0


	//   ....[1]....
        /*0090*/ 	.word	0x00000330


	//----- nvinfo : EIATTR_REQNTID
	.align		4
.L_23:
        /*0094*/ 	.byte	0x04, 0x10
        /*0096*/ 	.short	(.L_25 - .L_24)
.L_24:
        /*0098*/ 	.word	0x00000040
        /*009c*/ 	.word	0x00000001
        /*00a0*/ 	.word	0x00000001


	//----- nvinfo : EIATTR_CBANK_PARAM_SIZE
	.align		4
.L_25:
        /*00a4*/ 	.byte	0x03, 0x19
        /*00a6*/ 	.short	0x001c


	//----- nvinfo : EIATTR_PARAM_CBANK
	.align		4
        /*00a8*/ 	.byte	0x04, 0x0a
        /*00aa*/ 	.short	(.L_27 - .L_26)
	.align		4
.L_26:
        /*00ac*/ 	.word	index@(.nv.constant0.triton_per_fused_abs_mean_sub_0)
        /*00b0*/ 	.short	0x0210
        /*00b2*/ 	.short	0x001c


	//----- nvinfo : EIATTR_SW_WAR
	.align		4
.L_27:
        /*00b4*/ 	.byte	0x04, 0x36
        /*00b6*/ 	.short	(.L_29 - .L_28)
.L_28:
        /*00b8*/ 	.word	0x00000008
.L_29:


//--------------------- .nv.callgraph             --------------------------
	.section	.nv.callgraph,"",@"SHT_CUDA_CALLGRAPH"
	.align	4
	.sectionentsize	8
	.align		4
        /*0000*/ 	.word	0x00000000
	.align		4
        /*0004*/ 	.word	0xffffffff
	.align		4
        /*0008*/ 	.word	0x00000000
	.align		4
        /*000c*/ 	.word	0xfffffffe
	.align		4
        /*0010*/ 	.word	0x00000000
	.align		4
        /*0014*/ 	.word	0xfffffffd
	.align		4
        /*0018*/ 	.word	0x00000000
	.align		4
        /*001c*/ 	.word	0xfffffffc


//--------------------- .text.triton_per_fused_abs_mean_sub_0 --------------------------
	.section	.text.triton_per_fused_abs_mean_sub_0,"ax",@progbits
	.sectionflags	@"SHF_BARRIERS=1"
	.align	128
        .global         triton_per_fused_abs_mean_sub_0
        .type           triton_per_fused_abs_mean_sub_0,@function
        .size           triton_per_fused_abs_mean_sub_0,(.L_x_1 - triton_per_fused_abs_mean_sub_0)
        .other          triton_per_fused_abs_mean_sub_0,@"STO_CUDA_ENTRY STV_DEFAULT"
triton_per_fused_abs_mean_sub_0:
.text.triton_per_fused_abs_mean_sub_0:
[----:B------:R-:W0:Y:S02]  /*0000*/  LDC R1, c[0x0][0x28] ;  /* 0x00000a00ff017b82 */ /* 0x000e240000000800 */
[----:B------:R-:W1:Y:S01]  /*0010*/  S2R R13, SR_TID.X ;  /* 0x00000000000d7919 */ /* 0x000e620000002100 */
[----:B------:R-:W2:Y:S01]  /*0020*/  LDC.64 R4, c[0x0][0x210] ;  /* 0x00008400ff047b82 */ /* 0x000ea20000000a00 */
[----:B------:R-:W-:-:S07]  /*0030*/  ULDC.64 UR6, c[0x0][0x208] ;  /* 0x0000820000067ab9 */ /* 0x000fce0000000a00 */
[----:B------:R-:W3:Y:S01]  /*0040*/  LDC.64 R8, c[0x0][0x218] ;  /* 0x00008600ff087b82 */ /* 0x000ee20000000a00 */
[----:B-1----:R-:W-:-:S04]  /*0050*/  SHF.L.U32 R0, R13, 0x2, RZ ;  /* 0x000000020d007819 */ /* 0x002fc800000006ff */
[----:B------:R-:W-:-:S05]  /*0060*/  LOP3.LUT R3, R0, 0xfc, RZ, 0xc0, !PT ;  /* 0x000000fc00037812 */ /* 0x000fca00078ec0ff */
[----:B--2---:R-:W-:-:S04]  /*0070*/  IMAD.WIDE.U32 R4, R3, 0x4, R4 ;  /* 0x0000000403047825 */ /* 0x004fc800078e0004 */
[----:B---3--:R-:W-:Y:S02]  /*0080*/  IMAD.WIDE.U32 R8, R3, 0x4, R8 ;  /* 0x0000000403087825 */ /* 0x008fe400078e0008 */
[----:B------:R-:W2:Y:S04]  /*0090*/  LDG.E.128 R4, desc[UR6][R4.64] ;  /* 0x0000000604047981 */ /* 0x000ea8000c1e1d00 */
[----:B------:R-:W2:Y:S01]  /*00a0*/  LDG.E.128 R8, desc[UR6][R8.64] ;  /* 0x0000000608087981 */ /* 0x000ea2000c1e1d00 */
[----:B------:R-:W1:Y:S01]  /*00b0*/  S2UR UR5, SR_CgaCtaId ;  /* 0x00000000000579c3 */ /* 0x000e620000008800 */
[C---:B------:R-:W-:Y:S01]  /*00c0*/  LOP3.LUT P0, RZ, R13.reuse, 0x1f, RZ, 0xc0, !PT ;  /* 0x0000001f0dff7812 */ /* 0x040fe2000780c0ff */
[----:B------:R-:W-:Y:S01]  /*00d0*/  UMOV UR4, 0x400 ;  /* 0x0000040000047882 */ /* 0x000fe20000000000 */
[----:B------:R-:W-:Y:S01]  /*00e0*/  ISETP.GE.AND P1, PT, R13, 0x2, PT ;  /* 0x000000020d00780c */ /* 0x000fe20003f26270 */
[----:B-1----:R-:W-:Y:S01]  /*00f0*/  UPRMT UR4, UR5, 0x654, UR4 ;  /* 0x0000065405047896 */ /* 0x002fe20008000004 */
[----:B--2---:R-:W-:Y:S01]  /*0100*/  FADD R3, R4, -R8 ;  /* 0x8000000804037221 */ /* 0x004fe20000000000 */
[----:B------:R-:W-:Y:S01]  /*0110*/  FADD R12, R5, -R9 ;  /* 0x80000009050c7221 */ /* 0x000fe20000000000 */
[----:B------:R-:W-:Y:S01]  /*0120*/  FADD R6, R6, -R10 ;  /* 0x8000000a06067221 */ /* 0x000fe20000000000 */
[----:B------:R-:W-:-:S02]  /*0130*/  FADD R7, R7, -R11 ;  /* 0x8000000b07077221 */ /* 0x000fc40000000000 */
[----:B------:R-:W-:-:S04]  /*0140*/  FADD R3, |R3|, |R12| ;  /* 0x4000000c03037221 */ /* 0x000fc80000000200 */
[----:B------:R-:W-:-:S04]  /*0150*/  FADD R6, |R6|, R3 ;  /* 0x0000000306067221 */ /* 0x000fc80000000200 */
[----:B------:R-:W-:-:S05]  /*0160*/  FADD R6, |R7|, R6 ;  /* 0x0000000607067221 */ /* 0x000fca0000000200 */
[----:B------:R-:W1:Y:S02]  /*0170*/  SHFL.BFLY PT, R3, R6, 0x10, 0x1f ;  /* 0x0e001f0006037f89 */ /* 0x000e6400000e0000 */
[----:B-1----:R-:W-:-:S05]  /*0180*/  FADD R3, R6, R3 ;  /* 0x0000000306037221 */ /* 0x002fca0000000000 */
[----:B------:R-:W1:Y:S02]  /*0190*/  SHFL.BFLY PT, R4, R3, 0x8, 0x1f ;  /* 0x0d001f0003047f89 */ /* 0x000e6400000e0000 */
[----:B-1----:R-:W-:Y:S01]  /*01a0*/  FADD R4, R3, R4 ;  /* 0x0000000403047221 */ /* 0x002fe20000000000 */
[----:B------:R-:W-:-:S04]  /*01b0*/  SHF.R.U32.HI R3, RZ, 0x3, R13 ;  /* 0x00000003ff037819 */ /* 0x000fc8000001160d */
[----:B------:R-:W1:Y:S02]  /*01c0*/  SHFL.BFLY PT, R5, R4, 0x4, 0x1f ;  /* 0x0c801f0004057f89 */ /* 0x000e6400000e0000 */
[----:B-1----:R-:W-:Y:S01]  /*01d0*/  FADD R5, R4, R5 ;  /* 0x0000000504057221 */ /* 0x002fe20000000000 */
[----:B------:R-:W-:-:S04]  /*01e0*/  LOP3.LUT R4, R3, 0x4, RZ, 0xc0, !PT ;  /* 0x0000000403047812 */ /* 0x000fc800078ec0ff */
[----:B------:R-:W1:Y:S02]  /*01f0*/  SHFL.BFLY PT, R8, R5, 0x2, 0x1f ;  /* 0x0c401f0005087f89 */ /* 0x000e6400000e0000 */
[----:B-1----:R-:W-:Y:S01]  /*0200*/  FADD R8, R5, R8 ;  /* 0x0000000805087221 */ /* 0x002fe20000000000 */
[----:B------:R-:W-:-:S04]  /*0210*/  LOP3.LUT R5, R13, 0x1, RZ, 0xc0, !PT ;  /* 0x000000010d057812 */ /* 0x000fc800078ec0ff */
[----:B------:R-:W1:Y:S02]  /*0220*/  SHFL.BFLY PT, R7, R8, 0x1, 0x1f ;  /* 0x0c201f0008077f89 */ /* 0x000e6400000e0000 */
[----:B-1----:R-:W-:-:S05]  /*0230*/  FADD R7, R8, R7 ;  /* 0x0000000708077221 */ /* 0x002fca0000000000 */
[----:B------:R-:W-:Y:S01]  /*0240*/  @!P0 STS [R4+UR4], R7 ;  /* 0x0000000704008988 */ /* 0x000fe20008000804 */
[----:B------:R-:W-:Y:S01]  /*0250*/  BAR.SYNC.DEFER_BLOCKING 0x0 ;  /* 0x0000000000007b1d */ /* 0x000fe20000010000 */
[----:B------:R-:W-:-:S04]  /*0260*/  ISETP.NE.U32.AND P0, PT, R5, 0x1, PT ;  /* 0x000000010500780c */ /* 0x000fc80003f05070 */
[----:B------:R-:W-:Y:S01]  /*0270*/  ISETP.LT.AND P0, PT, R13, 0x2, P0 ;  /* 0x000000020d00780c */ /* 0x000fe20000701270 */
[----:B------:R-:W1:Y:S04]  /*0280*/  @!P1 LDS R2, [R0+UR4] ;  /* 0x0000000400029984 */ /* 0x000e680008000800 */
[----:B-1----:R-:W1:Y:S02]  /*0290*/  SHFL.BFLY PT, R3, R2, 0x1, 0x1f ;  /* 0x0c201f0002037f89 */ /* 0x002e6400000e0000 */
[----:B-1----:R-:W-:-:S06]  /*02a0*/  FADD R3, R2, R3 ;  /* 0x0000000302037221 */ /* 0x002fcc0000000000 */
[----:B------:R1:W-:Y:S01]  /*02b0*/  @P0 STS [R0+UR4], R3 ;  /* 0x0000000300000988 */ /* 0x0003e20008000804 */
[----:B------:R-:W-:Y:S01]  /*02c0*/  BAR.SYNC.DEFER_BLOCKING 0x0 ;  /* 0x0000000000007b1d */ /* 0x000fe20000010000 */
[----:B------:R-:W-:-:S05]  /*02d0*/  LOP3.LUT P0, RZ, R13, 0x3f, RZ, 0xc0, !PT ;  /* 0x0000003f0dff7812 */ /* 0x000fca000780c0ff */
[----:B------:R-:W2:Y:S08]  /*02e0*/  LDS R5, [UR4] ;  /* 0x00000004ff057984 */ /* 0x000eb00008000800 */
[----:B-1----:R-:W-:Y:S05]  /*02f0*/  @P0 EXIT ;  /* 0x000000000000094d */ /* 0x002fea0003800000 */
[----:B------:R-:W0:Y:S01]  /*0300*/  LDC.64 R2, c[0x0][0x220] ;  /* 0x00008800ff027b82 */ /* 0x000e220000000a00 */
[----:B--2---:R-:W-:-:S05]  /*0310*/  FADD R5, RZ, R5 ;  /* 0x00000005ff057221 */ /* 0x004fca0000000000 */
[----:B0-----:R-:W-:Y:S01]  /*0320*/  STG.E desc[UR6][R2.64], R5 ;  /* 0x0000000502007986 */ /* 0x001fe2000c101906 */
[----:B------:R-:W-:Y:S05]  /*0330*/  EXIT ;  /* 0x000000000000794d */ /* 0x000fea0003800000 */
.L_x_0:
[----:B------:R-:W-:-:S00]  /*0340*/  BRA `(.L_x_0) ;  /* 0xfffffffc00fc7947 */ /* 0x000fc0000383ffff */
[----:B------:R-:W-:-:S00]  /*0350*/  NOP ;  /* 0x0000000000007918 */ /* 0x000fc00000000000 */
        /* <DEDUP_REMOVED lines=10> */
.L_x_1:


//--------------------- .nv.shared.triton_per_fused_abs_mean_sub_0 --------------------------
	.section	.nv.shared.triton_per_fused_abs_mean_sub_0,"aw",@nobits
	.sectionflags	@""
	.align	16
	.zero		1024


//--------------------- .nv.constant0.triton_per_fused_abs_mean_sub_0 --------------------------
	.section	.nv.constant0.triton_per_fused_abs_mean_sub_0,"a",@progbits
	.sectionflags	@""
	.align	4
.nv.constant0.triton_per_fused_abs_mean_sub_0:
	.zero		556
